//
// Generated by NVIDIA NVVM Compiler
//
// Compiler Build ID: CL-36424714
// Cuda compilation tools, release 13.0, V13.0.88
// Based on NVVM 20.0.0
//

.version 9.0
.target sm_100
.address_size 64

	// .globl	_Z10raceKernelPii

.visible .entry _Z10raceKernelPii(
	.param .u64 .ptr .align 1 _Z10raceKernelPii_param_0,
	.param .u32 _Z10raceKernelPii_param_1
)
{
	.reg .pred 	%p<2>;
	.reg .b32 	%r<8>;
	.reg .b64 	%rd<3>;

	ld.param.u64 	%rd1, [_Z10raceKernelPii_param_0];
	ld.param.u32 	%r1, [_Z10raceKernelPii_param_1];
	mov.u32 	%r2, %tid.x;
	mov.u32 	%r3, %ctaid.x;
	mov.u32 	%r4, %ntid.x;
	mad.lo.s32 	%r5, %r3, %r4, %r2;
	setp.ge.s32 	%p1, %r5, %r1;
	@%p1 bra 	$L__BB0_2;
	cvta.to.global.u64 	%rd2, %rd1;
	ld.global.u32 	%r6, [%rd2];
	add.s32 	%r7, %r6, 1;
	st.global.u32 	[%rd2], %r7;
$L__BB0_2:
	ret;

}


// ===== COMPILED SASS (sm_100) =====

	.target	sm_100

	.elftype	@"ET_EXEC"


//--------------------- .note.nv.tkinfo           --------------------------
	.section	.note.nv.tkinfo,"",@"SHT_NOTE"
	.sectionflags	@"SHF_NOTE_NV_TKINFO"
	.tkinfo
        /*0018*/ 	.word	0x00000002
        /*0030*/ 	.string	""
        /*0030*/ 	.string	"ptxas"
        /*0030*/ 	.string	"Cuda compilation tools, release 13.0, V13.0.88"
        /*0030*/ 	.string	"Build cuda_13.0.r13.0/compiler.36424714_0"
        /*0030*/ 	.string	"-arch sm_100 -m 64 "



//--------------------- .note.nv.cuinfo           --------------------------
	.section	.note.nv.cuinfo,"",@"SHT_NOTE"
	.sectionflags	@"SHF_NOTE_NV_CUINFO"
        /*0018*/ 	.short	0x0002
        /*001a*/ 	.short	0x0064
        /*001c*/ 	.short	0x0082
	.zero		2


//--------------------- .nv.info                  --------------------------
	.section	.nv.info,"",@"SHT_CUDA_INFO"
	.align	4


	//----- nvinfo : EIATTR_REGCOUNT
	.align		4
        /*0000*/ 	.byte	0x04, 0x2f
        /*0002*/ 	.short	(.L_1 - .L_0)
	.align		4
.L_0:
        /*0004*/ 	.word	index@(_Z10raceKernelPii)
        /*0008*/ 	.word	0x00000008


	//----- nvinfo : EIATTR_FRAME_SIZE
	.align		4
.L_1:
        /*000c*/ 	.byte	0x04, 0x11
        /*000e*/ 	.short	(.L_3 - .L_2)
	.align		4
.L_2:
        /*0010*/ 	.word	index@(_Z10raceKernelPii)
        /*0014*/ 	.word	0x00000000


	//----- nvinfo : EIATTR_MIN_STACK_SIZE
	.align		4
.L_3:
        /*0018*/ 	.byte	0x04, 0x12
        /*001a*/ 	.short	(.L_5 - .L_4)
	.align		4
.L_4:
        /*001c*/ 	.word	index@(_Z10raceKernelPii)
        /*0020*/ 	.word	0x00000000
.L_5:


//--------------------- .nv.compat                --------------------------
	.section	.nv.compat,"",@"SHT_CUDA_COMPAT_INFO"
	.align	4
        /*0000*/ 	.byte	0x02, 0x09, 0x00, 0x00, 0x02, 0x02, 0x01, 0x00, 0x02, 0x05, 0x05, 0x00, 0x03, 0x07, 0x01, 0x01
        /*0010*/ 	.byte	0x02, 0x03, 0x00, 0x00, 0x02, 0x06, 0x01, 0x00, 0x04, 0x0b, 0x08, 0x00, 0x09, 0x00, 0x00, 0x00
        /*0020*/ 	.byte	0x00, 0x00, 0x00, 0x00


//--------------------- .nv.info._Z10raceKernelPii --------------------------
	.section	.nv.info._Z10raceKernelPii,"",@"SHT_CUDA_INFO"
	.sectionflags	@""
	.align	4


	//----- nvinfo : EIATTR_CUDA_API_VERSION
	.align		4
        /*0000*/ 	.byte	0x04, 0x37
        /*0002*/ 	.short	(.L_7 - .L_6)
.L_6:
        /*0004*/ 	.word	0x00000082


	//----- nvinfo : EIATTR_KPARAM_INFO
	.align		4
.L_7:
        /*0008*/ 	.byte	0x04, 0x17
        /*000a*/ 	.short	(.L_9 - .L_8)
.L_8:
        /*000c*/ 	.word	0x00000000
        /*0010*/ 	.short	0x0001
        /*0012*/ 	.short	0x0008
        /*0014*/ 	.byte	0x00, 0xf0, 0x11, 0x00


	//----- nvinfo : EIATTR_KPARAM_INFO
	.align		4
.L_9:
        /*0018*/ 	.byte	0x04, 0x17
        /*001a*/ 	.short	(.L_11 - .L_10)
.L_10:
        /*001c*/ 	.word	0x00000000
        /*0020*/ 	.short	0x0000
        /*0022*/ 	.short	0x0000
        /*0024*/ 	.byte	0x00, 0xf5, 0x21, 0x00


	//----- nvinfo : EIATTR_SPARSE_MMA_MASK
	.align		4
.L_11:
        /*0028*/ 	.byte	0x03, 0x50
        /*002a*/ 	.short	0x0000


	//----- nvinfo : EIATTR_MAXREG_COUNT
	.align		4
        /*002c*/ 	.byte	0x03, 0x1b
        /*002e*/ 	.short	0x00ff


	//----- nvinfo : EIATTR_MERCURY_ISA_VERSION
	.align		4
        /*0030*/ 	.byte	0x03, 0x5f
        /*0032*/ 	.short	0x0101


	//----- nvinfo : EIATTR_VRC_CTA_INIT_COUNT
	.align		4
        /*0034*/ 	.byte	0x02, 0x4a
	.zero		1
	.zero		1


	//----- nvinfo : EIATTR_EXIT_INSTR_OFFSETS
	.align		4
        /*0038*/ 	.byte	0x04, 0x1c
        /*003a*/ 	.short	(.L_13 - .L_12)


	//   ....[0]....
.L_12:
        /*003c*/ 	.word	0x00000070


	//   ....[1]....
        /*0040*/ 	.word	0x000000d0


	//----- nvinfo : EIATTR_CBANK_PARAM_SIZE
	.align		4
.L_13:
        /*0044*/ 	.byte	0x03, 0x19
        /*0046*/ 	.short	0x000c


	//----- nvinfo : EIATTR_PARAM_CBANK
	.align		4
        /*0048*/ 	.byte	0x04, 0x0a
        /*004a*/ 	.short	(.L_15 - .L_14)
	.align		4
.L_14:
        /*004c*/ 	.word	index@(.nv.constant0._Z10raceKernelPii)
        /*0050*/ 	.short	0x0380
        /*0052*/ 	.short	0x000c


	//----- nvinfo : EIATTR_SW_WAR
	.align		4
.L_15:
        /*0054*/ 	.byte	0x04, 0x36
        /*0056*/ 	.short	(.L_17 - .L_16)
.L_16:
        /*0058*/ 	.word	0x00000008
.L_17:


//--------------------- .nv.callgraph             --------------------------
	.section	.nv.callgraph,"",@"SHT_CUDA_CALLGRAPH"
	.align	4
	.sectionentsize	8
	.align		4
        /*0000*/ 	.word	0x00000000
	.align		4
        /*0004*/ 	.word	0xffffffff
	.align		4
        /*0008*/ 	.word	0x00000000
	.align		4
        /*000c*/ 	.word	0xfffffffe
	.align		4
        /*0010*/ 	.word	0x00000000
	.align		4
        /*0014*/ 	.word	0xfffffffd
	.align		4
        /*0018*/ 	.word	0x00000000
	.align		4
        /*001c*/ 	.word	0xfffffffc


//--------------------- .text._Z10raceKernelPii   --------------------------
	.section	.text._Z10raceKernelPii,"ax",@progbits
	.align	128
        .global         _Z10raceKernelPii
        .type           _Z10raceKernelPii,@function
        .size           _Z10raceKernelPii,(.L_x_1 - _Z10raceKernelPii)
        .other          _Z10raceKernelPii,@"STO_CUDA_ENTRY STV_DEFAULT"
_Z10raceKernelPii:
.text._Z10raceKernelPii:
[----:B------:R-:W-:Y:S01]  /*0000*/  LDC R1, c[0x0][0x37c] ;  /* 0x0000df00ff017b82 */ /* 0x000fe20000000800 */
[----:B------:R-:W0:Y:S07]  /*0010*/  S2R R0, SR_TID.X ;  /* 0x0000000000007919 */ /* 0x000e2e0000002100 */
[----:B------:R-:W0:Y:S01]  /*0020*/  S2UR UR4, SR_CTAID.X ;  /* 0x00000000000479c3 */ /* 0x000e220000002500 */
[----:B------:R-:W1:Y:S07]  /*0030*/  LDCU UR5, c[0x0][0x388] ;  /* 0x00007100ff0577ac */ /* 0x000e6e0008000800 */
[----:B------:R-:W0:Y:S02]  /*0040*/  LDC R3, c[0x0][0x360] ;  /* 0x0000d800ff037b82 */ /* 0x000e240000000800 */
[----:B0-----:R-:W-:-:S05]  /*0050*/  IMAD R0, R3, UR4, R0 ;  /* 0x0000000403007c24 */ /* 0x001fca000f8e0200 */
[----:B-1----:R-:W-:-:S13]  /*0060*/  ISETP.GE.AND P0, PT, R0, UR5, PT ;  /* 0x0000000500007c0c */ /* 0x002fda000bf06270 */
[----:B------:R-:W-:Y:S05]  /*0070*/  @P0 EXIT ;  /* 0x000000000000094d */ /* 0x000fea0003800000 */
[----:B------:R-:W0:Y:S01]  /*0080*/  LDC.64 R2, c[0x0][0x380] ;  /* 0x0000e000ff027b82 */ /* 0x000e220000000a00 */
[----:B------:R-:W0:Y:S02]  /*0090*/  LDCU.64 UR4, c[0x0][0x358] ;  /* 0x00006b00ff0477ac */ /* 0x000e240008000a00 */
[----:B0-----:R-:W2:Y:S02]  /*00a0*/  LDG.E R0, desc[UR4][R2.64] ;  /* 0x0000000402007981 */ /* 0x001ea4000c1e1900 */
[----:B--2---:R-:W-:-:S05]  /*00b0*/  IADD3 R5, PT, PT, R0, 0x1, RZ ;  /* 0x0000000100057810 */ /* 0x004fca0007ffe0ff */
[----:B------:R-:W-:Y:S01]  /*00c0*/  STG.E desc[UR4][R2.64], R5 ;  /* 0x0000000502007986 */ /* 0x000fe2000c101904 */
[----:B------:R-:W-:Y:S05]  /*00d0*/  EXIT ;  /* 0x000000000000794d */ /* 0x000fea0003800000 */
.L_x_0:
[----:B------:R-:W-:-:S00]  /*00e0*/  BRA `(.L_x_0) ;  /* 0xfffffffc00fc7947 */ /* 0x000fc0000383ffff */
[----:B------:R-:W-:-:S00]  /*00f0*/  NOP ;  /* 0x0000000000007918 */ /* 0x000fc00000000000 */
        /* <DEDUP_REMOVED lines=8> */
.L_x_1:


//--------------------- .nv.shared.reserved.0     --------------------------
	.section	.nv.shared.reserved.0,"aw",@nobits
	.weak		__nv_reservedSMEM_offset_0_alias
	.size		__nv_reservedSMEM_offset_0_alias, 0, 64
	.other		__nv_reservedSMEM_offset_0_alias,@"STO_CUDA_RESERVED_SHARED STV_DEFAULT"
__nv_reservedSMEM_offset_0_alias:
	.zero		0
	.zero		64


//--------------------- .nv.constant0._Z10raceKernelPii --------------------------
	.section	.nv.constant0._Z10raceKernelPii,"a",@progbits
	.sectionflags	@""
	.align	4
.nv.constant0._Z10raceKernelPii:
	.zero		908


//--------------------- SYMBOLS --------------------------

	.type		.nv.reservedSmem.offset0,@object
	.size		.nv.reservedSmem.offset0,0x4
